	.headerflags	@"EF_CUDA_TEXMODE_UNIFIED EF_CUDA_64BIT_ADDRESS EF_CUDA_ACCELERATORS EF_CUDA_SM90 EF_CUDA_VIRTUAL_SM(EF_CUDA_SM90)"
	.elftype	@"ET_EXEC"


//--------------------- .nv.info                  --------------------------
	.section	.nv.info,"",@"SHT_CUDA_INFO"
	.align	4


	//----- nvinfo : EIATTR_REGCOUNT
	.align		4
        /*0000*/ 	.byte	0x04, 0x2f
        /*0002*/ 	.short	(.L_3 - .L_2)
	.align		4
.L_2:
        /*0004*/ 	.word	index@(triton_poi_fused__native_batch_norm_legit_no_training__prelu_kernel_1)
        /*0008*/ 	.word	0x0000001a


	//----- nvinfo : EIATTR_MIN_STACK_SIZE
	.align		4
.L_3:
        /*000c*/ 	.byte	0x04, 0x12
        /*000e*/ 	.short	(.L_5 - .L_4)
	.align		4
.L_4:
        /*0010*/ 	.word	index@(triton_poi_fused__native_batch_norm_legit_no_training__prelu_kernel_1)
        /*0014*/ 	.word	0x00000000


	//----- nvinfo : EIATTR_FRAME_SIZE
	.align		4
.L_5:
        /*0018*/ 	.byte	0x04, 0x11
        /*001a*/ 	.short	(.L_7 - .L_6)
	.align		4
.L_6:
        /*001c*/ 	.word	index@(triton_poi_fused__native_batch_norm_legit_no_training__prelu_kernel_1)
        /*0020*/ 	.word	0x00000000


	//----- nvinfo : EIATTR_MIN_STACK_SIZE
	.align		4
.L_7:
        /*0024*/ 	.byte	0x04, 0x12
        /*0026*/ 	.short	(.L_9 - .L_8)
	.align		4
.L_8:
        /*0028*/ 	.word	index@(triton_poi_fused__native_batch_norm_legit_no_training__prelu_kernel_1)
        /*002c*/ 	.word	0x00000000
.L_9:


//--------------------- .nv.info.triton_poi_fused__native_batch_norm_legit_no_training__prelu_kernel_1 --------------------------
	.section	.nv.info.triton_poi_fused__native_batch_norm_legit_no_training__prelu_kernel_1,"",@"SHT_CUDA_INFO"
	.sectionflags	@""
	.align	4


	//----- nvinfo : EIATTR_CUDA_API_VERSION
	.align		4
        /*0000*/ 	.byte	0x04, 0x37
        /*0002*/ 	.short	(.L_11 - .L_10)
.L_10:
        /*0004*/ 	.word	0x0000007c


	//----- nvinfo : EIATTR_KPARAM_INFO
	.align		4
.L_11:
        /*0008*/ 	.byte	0x04, 0x17
        /*000a*/ 	.short	(.L_13 - .L_12)
.L_12:
        /*000c*/ 	.word	0x00000000
        /*0010*/ 	.short	0x0007
        /*0012*/ 	.short	0x0038
        /*0014*/ 	.byte	0x00, 0xf0, 0x11, 0x00


	//----- nvinfo : EIATTR_KPARAM_INFO
	.align		4
.L_13:
        /*0018*/ 	.byte	0x04, 0x17
        /*001a*/ 	.short	(.L_15 - .L_14)
.L_14:
        /*001c*/ 	.word	0x00000000
        /*0020*/ 	.short	0x0006
        /*0022*/ 	.short	0x0030
        /*0024*/ 	.byte	0x00, 0xf4, 0x21, 0x00


	//----- nvinfo : EIATTR_KPARAM_INFO
	.align		4
.L_15:
        /*0028*/ 	.byte	0x04, 0x17
        /*002a*/ 	.short	(.L_17 - .L_16)
.L_16:
        /*002c*/ 	.word	0x00000000
        /*0030*/ 	.short	0x0005
        /*0032*/ 	.short	0x0028
        /*0034*/ 	.byte	0x00, 0xf4, 0x21, 0x00


	//----- nvinfo : EIATTR_KPARAM_INFO
	.align		4
.L_17:
        /*0038*/ 	.byte	0x04, 0x17
        /*003a*/ 	.short	(.L_19 - .L_18)
.L_18:
        /*003c*/ 	.word	0x00000000
        /*0040*/ 	.short	0x0004
        /*0042*/ 	.short	0x0020
        /*0044*/ 	.byte	0x00, 0xf4, 0x21, 0x00


	//----- nvinfo : EIATTR_KPARAM_INFO
	.align		4
.L_19:
        /*0048*/ 	.byte	0x04, 0x17
        /*004a*/ 	.short	(.L_21 - .L_20)
.L_20:
        /*004c*/ 	.word	0x00000000
        /*0050*/ 	.short	0x0003
        /*0052*/ 	.short	0x0018
        /*0054*/ 	.byte	0x00, 0xf4, 0x21, 0x00


	//----- nvinfo : EIATTR_KPARAM_INFO
	.align		4
.L_21:
        /*0058*/ 	.byte	0x04, 0x17
        /*005a*/ 	.short	(.L_23 - .L_22)
.L_22:
        /*005c*/ 	.word	0x00000000
        /*0060*/ 	.short	0x0002
        /*0062*/ 	.short	0x0010
        /*0064*/ 	.byte	0x00, 0xf4, 0x21, 0x00


	//----- nvinfo : EIATTR_KPARAM_INFO
	.align		4
.L_23:
        /*0068*/ 	.byte	0x04, 0x17
        /*006a*/ 	.short	(.L_25 - .L_24)
.L_24:
        /*006c*/ 	.word	0x00000000
        /*0070*/ 	.short	0x0001
        /*0072*/ 	.short	0x0008
        /*0074*/ 	.byte	0x00, 0xf4, 0x21, 0x00


	//----- nvinfo : EIATTR_KPARAM_INFO
	.align		4
.L_25:
        /*0078*/ 	.byte	0x04, 0x17
        /*007a*/ 	.short	(.L_27 - .L_26)
.L_26:
        /*007c*/ 	.word	0x00000000
        /*0080*/ 	.short	0x0000
        /*0082*/ 	.short	0x0000
        /*0084*/ 	.byte	0x00, 0xf4, 0x21, 0x00


	//----- nvinfo : EIATTR_SPARSE_MMA_MASK
	.align		4
.L_27:
        /*0088*/ 	.byte	0x03, 0x50
        /*008a*/ 	.short	0x0000


	//----- nvinfo : EIATTR_MAXREG_COUNT
	.align		4
        /*008c*/ 	.byte	0x03, 0x1b
        /*008e*/ 	.short	0x00ff


	//----- nvinfo : EIATTR_EXIT_INSTR_OFFSETS
	.align		4
        /*0090*/ 	.byte	0x04, 0x1c
        /*0092*/ 	.short	(.L_29 - .L_28)


	//   ....[0]....
.L_28:
        /*0094*/ 	.word	0x000004e0


	//   ....[1]....
        /*0098*/ 	.word	0x00000500


	//----- nvinfo : EIATTR_REQNTID
	.align		4
.L_29:
        /*009c*/ 	.byte	0x04, 0x10
        /*009e*/ 	.short	(.L_31 - .L_30)
.L_30:
        /*00a0*/ 	.word	0x00000080
        /*00a4*/ 	.word	0x00000001
        /*00a8*/ 	.word	0x00000001


	//----- nvinfo : EIATTR_CBANK_PARAM_SIZE
	.align		4
.L_31:
        /*00ac*/ 	.byte	0x03, 0x19
        /*00ae*/ 	.short	0x003c


	//----- nvinfo : EIATTR_PARAM_CBANK
	.align		4
        /*00b0*/ 	.byte	0x04, 0x0a
        /*00b2*/ 	.short	(.L_33 - .L_32)
	.align		4
.L_32:
        /*00b4*/ 	.word	index@(.nv.constant0.triton_poi_fused__native_batch_norm_legit_no_training__prelu_kernel_1)
        /*00b8*/ 	.short	0x0210
        /*00ba*/ 	.short	0x003c


	//----- nvinfo : EIATTR_SW_WAR
	.align		4
.L_33:
        /*00bc*/ 	.byte	0x04, 0x36
        /*00be*/ 	.short	(.L_35 - .L_34)
.L_34:
        /*00c0*/ 	.word	0x00000008
.L_35:


//--------------------- .nv.callgraph             --------------------------
	.section	.nv.callgraph,"",@"SHT_CUDA_CALLGRAPH"
	.align	4
	.sectionentsize	8
	.align		4
        /*0000*/ 	.word	0x00000000
	.align		4
        /*0004*/ 	.word	0xffffffff
	.align		4
        /*0008*/ 	.word	0x00000000
	.align		4
        /*000c*/ 	.word	0xfffffffe
	.align		4
        /*0010*/ 	.word	0x00000000
	.align		4
        /*0014*/ 	.word	0xfffffffd
	.align		4
        /*0018*/ 	.word	0x00000000
	.align		4
        /*001c*/ 	.word	0xfffffffc


//--------------------- .nv.constant4             --------------------------
	.section	.nv.constant4,"a",@progbits
	.align	8
	.align		8
.nv.constant4:
        /*0000*/ 	.dword	_$_str
	.align		8
        /*0008*/ 	.dword	_$_str_$_2


//--------------------- .text.triton_poi_fused__native_batch_norm_legit_no_training__prelu_kernel_1 --------------------------
	.section	.text.triton_poi_fused__native_batch_norm_legit_no_training__prelu_kernel_1,"ax",@progbits
	.align	128
        .global         triton_poi_fused__native_batch_norm_legit_no_training__prelu_kernel_1
        .type           triton_poi_fused__native_batch_norm_legit_no_training__prelu_kernel_1,@function
        .size           triton_poi_fused__native_batch_norm_legit_no_training__prelu_kernel_1,(.L_x_1 - triton_poi_fused__native_batch_norm_legit_no_training__prelu_kernel_1)
        .other          triton_poi_fused__native_batch_norm_legit_no_training__prelu_kernel_1,@"STO_CUDA_ENTRY STV_DEFAULT"
triton_poi_fused__native_batch_norm_legit_no_training__prelu_kernel_1:
.text.triton_poi_fused__native_batch_norm_legit_no_training__prelu_kernel_1:
[----:B------:R-:W0:Y:S01]  /*0000*/  LDC R1, c[0x0][0x28] ;  /* 0x00000a00ff017b82 */ /* 0x000e220000000800 */
[----:B------:R-:W1:Y:S01]  /*0010*/  S2R R0, SR_TID.X ;  /* 0x0000000000007919 */ /* 0x000e620000002100 */
[----:B------:R-:W-:Y:S01]  /*0020*/  CS2R R10, SRZ ;  /* 0x00000000000a7805 */ /* 0x000fe2000001ff00 */
[----:B------:R-:W-:-:S05]  /*0030*/  ULDC.64 UR4, c[0x0][0x208] ;  /* 0x0000820000047ab9 */ /* 0x000fca0000000a00 */
[----:B------:R-:W2:Y:S01]  /*0040*/  LDC.64 R18, c[0x0][0x218] ;  /* 0x00008600ff127b82 */ /* 0x000ea20000000a00 */
[----:B------:R-:W3:Y:S07]  /*0050*/  S2R R5, SR_CTAID.X ;  /* 0x0000000000057919 */ /* 0x000eee0000002500 */
[----:B------:R-:W4:Y:S08]  /*0060*/  LDC.64 R20, c[0x0][0x220] ;  /* 0x00008800ff147b82 */ /* 0x000f300000000a00 */
[----:B------:R-:W5:Y:S08]  /*0070*/  LDC.64 R6, c[0x0][0x238] ;  /* 0x00008e00ff067b82 */ /* 0x000f700000000a00 */
[----:B------:R-:W2:Y:S01]  /*0080*/  LDC.64 R8, c[0x0][0x230] ;  /* 0x00008c00ff087b82 */ /* 0x000ea20000000a00 */
[----:B-1----:R-:W-:-:S02]  /*0090*/  SHF.L.U32 R0, R0, 0x1, RZ ;  /* 0x0000000100007819 */ /* 0x002fc400000006ff */
[----:B---3--:R-:W-:Y:S02]  /*00a0*/  SHF.R.S32.HI R3, RZ, 0x17, R5 ;  /* 0x00000017ff037819 */ /* 0x008fe40000011405 */
[----:B------:R-:W-:Y:S02]  /*00b0*/  LOP3.LUT R0, R0, 0xfe, RZ, 0xc0, !PT ;  /* 0x000000fe00007812 */ /* 0x000fe400078ec0ff */
[----:B------:R-:W-:Y:S02]  /*00c0*/  SGXT R3, R3, 0x1 ;  /* 0x000000010303781a */ /* 0x000fe40000000200 */
[----:B------:R-:W-:Y:S02]  /*00d0*/  LEA R0, R5, R0, 0x8 ;  /* 0x0000000005007211 */ /* 0x000fe400078e40ff */
[----:B------:R-:W1:Y:S02]  /*00e0*/  LDC.64 R4, c[0x0][0x228] ;  /* 0x00008a00ff047b82 */ /* 0x000e640000000a00 */
[----:B------:R-:W-:-:S02]  /*00f0*/  LEA.HI R3, R3, R0, RZ, 0x4 ;  /* 0x0000000003037211 */ /* 0x000fc400078f20ff */
[----:B------:R-:W-:Y:S02]  /*0100*/  ISETP.GE.AND P0, PT, R0, 0x100, PT ;  /* 0x000001000000780c */ /* 0x000fe40003f06270 */
[----:B------:R-:W-:-:S04]  /*0110*/  SHF.R.S32.HI R3, RZ, 0x4, R3 ;  /* 0x00000004ff037819 */ /* 0x000fc80000011403 */
[----:B------:R-:W-:-:S04]  /*0120*/  LEA.HI R2, R3, R3, RZ, 0x2 ;  /* 0x0000000303027211 */ /* 0x000fc800078f10ff */
[----:B------:R-:W-:-:S04]  /*0130*/  LOP3.LUT R2, R2, 0xfffffffc, RZ, 0xc0, !PT ;  /* 0xfffffffc02027812 */ /* 0x000fc800078ec0ff */
[----:B------:R-:W-:-:S05]  /*0140*/  IADD3 R15, R3, -R2, RZ ;  /* 0x80000002030f7210 */ /* 0x000fca0007ffe0ff */
[----:B-1----:R-:W-:-:S05]  /*0150*/  IMAD.WIDE R4, R15, 0x4, R4 ;  /* 0x000000040f047825 */ /* 0x002fca00078e0204 */
[----:B------:R-:W3:Y:S04]  /*0160*/  @!P0 LDG.E.EL R10, desc[UR4][R4.64] ;  /* 0x00000004040a8981 */ /* 0x000ee8000c2e1900 */
[----:B------:R1:W3:Y:S01]  /*0170*/  @!P0 LDG.E.EL R11, desc[UR4][R4.64] ;  /* 0x00000004040b8981 */ /* 0x0002e2000c2e1900 */
[----:B------:R-:W-:Y:S02]  /*0180*/  CS2R R2, SRZ ;  /* 0x0000000000027805 */ /* 0x000fe4000001ff00 */
[----:B------:R-:W-:Y:S01]  /*0190*/  CS2R R12, SRZ ;  /* 0x00000000000c7805 */ /* 0x000fe2000001ff00 */
[----:B--2---:R-:W-:Y:S01]  /*01a0*/  IMAD.WIDE R18, R0, 0x4, R18 ;  /* 0x0000000400127825 */ /* 0x004fe200078e0212 */
[----:B------:R-:W-:-:S03]  /*01b0*/  HFMA2.MMA R14, -RZ, RZ, 0, 0 ;  /* 0x00000000ff0e7435 */ /* 0x000fc600000001ff */
[C---:B----4-:R-:W-:Y:S01]  /*01c0*/  IMAD.WIDE R20, R15.reuse, 0x4, R20 ;  /* 0x000000040f147825 */ /* 0x050fe200078e0214 */
[----:B------:R2:W4:Y:S01]  /*01d0*/  @!P0 LDG.E.64 R2, desc[UR4][R18.64] ;  /* 0x0000000412028981 */ /* 0x000522000c1e1b00 */
[----:B-1----:R-:W2:Y:S02]  /*01e0*/  LDC.64 R4, c[0x0][0x240] ;  /* 0x00009000ff047b82 */ /* 0x002ea40000000a00 */
[C---:B-----5:R-:W-:Y:S01]  /*01f0*/  IMAD.WIDE R22, R15.reuse, 0x4, R6 ;  /* 0x000000040f167825 */ /* 0x060fe200078e0206 */
[----:B------:R-:W4:Y:S01]  /*0200*/  @!P0 LDG.E.EL R13, desc[UR4][R20.64] ;  /* 0x00000004140d8981 */ /* 0x000f22000c2e1900 */
[----:B------:R-:W-:Y:S02]  /*0210*/  CS2R R16, SRZ ;  /* 0x0000000000107805 */ /* 0x000fe4000001ff00 */
[----:B------:R-:W-:Y:S01]  /*0220*/  MOV R7, RZ ;  /* 0x000000ff00077202 */ /* 0x000fe20000000f00 */
[----:B------:R-:W5:Y:S01]  /*0230*/  @!P0 LDG.E.EL R12, desc[UR4][R20.64] ;  /* 0x00000004140c8981 */ /* 0x000f62000c2e1900 */
[----:B0-----:R-:W-:-:S03]  /*0240*/  IMAD.WIDE R8, R15, 0x4, R8 ;  /* 0x000000040f087825 */ /* 0x001fc600078e0208 */
[----:B------:R-:W4:Y:S04]  /*0250*/  @!P0 LDG.E.EL R17, desc[UR4][R22.64] ;  /* 0x0000000416118981 */ /* 0x000f28000c2e1900 */
[----:B------:R-:W4:Y:S04]  /*0260*/  @!P0 LDG.E.EL R16, desc[UR4][R8.64] ;  /* 0x0000000408108981 */ /* 0x000f28000c2e1900 */
[----:B------:R0:W4:Y:S04]  /*0270*/  @!P0 LDG.E.EL R14, desc[UR4][R8.64] ;  /* 0x00000004080e8981 */ /* 0x000128000c2e1900 */
[----:B------:R-:W4:Y:S01]  /*0280*/  @!P0 LDG.E.EL R7, desc[UR4][R22.64] ;  /* 0x0000000416078981 */ /* 0x000f22000c2e1900 */
[----:B--2---:R-:W-:Y:S01]  /*0290*/  IMAD.WIDE R18, R15, 0x4, R4 ;  /* 0x000000040f127825 */ /* 0x004fe200078e0204 */
[----:B------:R-:W-:-:S06]  /*02a0*/  CS2R R4, SRZ ;  /* 0x0000000000047805 */ /* 0x000fcc000001ff00 */
[----:B------:R-:W2:Y:S04]  /*02b0*/  @!P0 LDG.E.EL R5, desc[UR4][R18.64] ;  /* 0x0000000412058981 */ /* 0x000ea8000c2e1900 */
[----:B------:R-:W2:Y:S01]  /*02c0*/  @!P0 LDG.E.EL R4, desc[UR4][R18.64] ;  /* 0x0000000412048981 */ /* 0x000ea2000c2e1900 */
[----:B---3--:R-:W-:Y:S01]  /*02d0*/  FADD R10, R10, 1.9999999494757503271e-05 ;  /* 0x37a7c5ac0a0a7421 */ /* 0x008fe20000000000 */
[----:B------:R-:W-:-:S03]  /*02e0*/  FADD R11, R11, 1.9999999494757503271e-05 ;  /* 0x37a7c5ac0b0b7421 */ /* 0x000fc60000000000 */
[----:B------:R-:W1:Y:S08]  /*02f0*/  MUFU.SQRT R6, R10 ;  /* 0x0000000a00067308 */ /* 0x000e700000002000 */
[----:B0-----:R-:W0:Y:S01]  /*0300*/  MUFU.SQRT R8, R11 ;  /* 0x0000000b00087308 */ /* 0x001e220000002000 */
[C---:B-1----:R-:W-:Y:S02]  /*0310*/  FSETP.GT.AND P1, PT, R6.reuse, 8.50705917302346158658e+37, PT ;  /* 0x7e8000000600780b */ /* 0x042fe40003f24000 */
[----:B------:R-:W-:-:S02]  /*0320*/  FSETP.GEU.AND P3, PT, R6, 1.175494350822287508e-38, PT ;  /* 0x008000000600780b */ /* 0x000fc40003f6e000 */
[C---:B0-----:R-:W-:Y:S02]  /*0330*/  FSETP.GT.AND P2, PT, R8.reuse, 8.50705917302346158658e+37, PT ;  /* 0x7e8000000800780b */ /* 0x041fe40003f44000 */
[----:B------:R-:W-:-:S07]  /*0340*/  FSETP.GEU.AND P4, PT, R8, 1.175494350822287508e-38, PT ;  /* 0x008000000800780b */ /* 0x000fce0003f8e000 */
[----:B------:R-:W-:Y:S01]  /*0350*/  @P1 FMUL R6, R6, 0.25 ;  /* 0x3e80000006061820 */ /* 0x000fe20000400000 */
[----:B------:R-:W-:-:S03]  /*0360*/  HFMA2.MMA R11, -RZ, RZ, 1.625, 0 ;  /* 0x3e800000ff0b7435 */ /* 0x000fc600000001ff */
[----:B------:R-:W-:Y:S01]  /*0370*/  @!P3 FMUL R6, R6, 16777216 ;  /* 0x4b8000000606b820 */ /* 0x000fe20000400000 */
[----:B------:R-:W-:-:S04]  /*0380*/  @P2 FMUL R8, R8, 0.25 ;  /* 0x3e80000008082820 */ /* 0x000fc80000400000 */
[----:B------:R-:W-:Y:S01]  /*0390*/  @!P4 FMUL R8, R8, 16777216 ;  /* 0x4b8000000808c820 */ /* 0x000fe20000400000 */
[----:B------:R-:W0:Y:S01]  /*03a0*/  MUFU.RCP R6, R6 ;  /* 0x0000000600067308 */ /* 0x000e220000001000 */
[----:B------:R-:W-:-:S07]  /*03b0*/  FSEL R9, R11, 1, P1 ;  /* 0x3f8000000b097808 */ /* 0x000fce0000800000 */
[----:B------:R-:W1:Y:S01]  /*03c0*/  MUFU.RCP R8, R8 ;  /* 0x0000000800087308 */ /* 0x000e620000001000 */
[----:B------:R-:W-:Y:S01]  /*03d0*/  FSEL R11, R11, 1, P2 ;  /* 0x3f8000000b0b7808 */ /* 0x000fe20001000000 */
[----:B------:R-:W-:-:S04]  /*03e0*/  @!P3 FMUL R9, R9, 16777216 ;  /* 0x4b8000000909b820 */ /* 0x000fc80000400000 */
[----:B------:R-:W-:Y:S01]  /*03f0*/  @!P4 FMUL R11, R11, 16777216 ;  /* 0x4b8000000b0bc820 */ /* 0x000fe20000400000 */
[----:B----4-:R-:W-:Y:S01]  /*0400*/  FADD R13, -R13, R2 ;  /* 0x000000020d0d7221 */ /* 0x010fe20000000100 */
[----:B-----5:R-:W-:Y:S01]  /*0410*/  FADD R12, -R12, R3 ;  /* 0x000000030c0c7221 */ /* 0x020fe20000000100 */
[----:B0-----:R-:W-:Y:S01]  /*0420*/  FMUL R10, R6, R9 ;  /* 0x00000009060a7220 */ /* 0x001fe20000400000 */
[----:B------:R-:W0:Y:S01]  /*0430*/  LDC.64 R2, c[0x0][0x210] ;  /* 0x00008400ff027b82 */ /* 0x000e220000000a00 */
[----:B-1----:R-:W-:Y:S02]  /*0440*/  FMUL R11, R8, R11 ;  /* 0x0000000b080b7220 */ /* 0x002fe40000400000 */
[----:B------:R-:W-:Y:S02]  /*0450*/  FMUL R10, R13, R10 ;  /* 0x0000000a0d0a7220 */ /* 0x000fe40000400000 */
[----:B------:R-:W-:Y:S02]  /*0460*/  FMUL R12, R12, R11 ;  /* 0x0000000b0c0c7220 */ /* 0x000fe40000400000 */
[----:B------:R-:W-:-:S02]  /*0470*/  FFMA R6, R10, R16, R17 ;  /* 0x000000100a067223 */ /* 0x000fc40000000011 */
[----:B------:R-:W-:-:S03]  /*0480*/  FFMA R7, R12, R14, R7 ;  /* 0x0000000e0c077223 */ /* 0x000fc60000000007 */
[----:B------:R-:W-:Y:S02]  /*0490*/  FSETP.GT.AND P1, PT, R6, RZ, PT ;  /* 0x000000ff0600720b */ /* 0x000fe40003f24000 */
[----:B------:R-:W-:Y:S01]  /*04a0*/  FSETP.GT.AND P2, PT, R7, RZ, PT ;  /* 0x000000ff0700720b */ /* 0x000fe20003f44000 */
[----:B0-----:R-:W-:-:S10]  /*04b0*/  IMAD.WIDE R2, R0, 0x4, R2 ;  /* 0x0000000400027825 */ /* 0x001fd400078e0202 */
[----:B--2---:R-:W-:Y:S02]  /*04c0*/  @!P1 FMUL R6, R6, R5 ;  /* 0x0000000506069220 */ /* 0x004fe40000400000 */
[----:B------:R-:W-:Y:S01]  /*04d0*/  @!P2 FMUL R7, R7, R4 ;  /* 0x000000040707a220 */ /* 0x000fe20000400000 */
[----:B------:R-:W-:Y:S06]  /*04e0*/  @P0 EXIT ;  /* 0x000000000000094d */ /* 0x000fec0003800000 */
[----:B------:R-:W-:Y:S01]  /*04f0*/  STG.E.64 desc[UR4][R2.64], R6 ;  /* 0x0000000602007986 */ /* 0x000fe2000c101b04 */
[----:B------:R-:W-:Y:S05]  /*0500*/  EXIT ;  /* 0x000000000000794d */ /* 0x000fea0003800000 */
.L_x_0:
[----:B------:R-:W-:-:S00]  /*0510*/  BRA `(.L_x_0) ;  /* 0xfffffffc00fc7947 */ /* 0x000fc0000383ffff */
[----:B------:R-:W-:-:S00]  /*0520*/  NOP ;  /* 0x0000000000007918 */ /* 0x000fc00000000000 */
        /* <DEDUP_REMOVED lines=13> */
.L_x_1:


//--------------------- .nv.global.init           --------------------------
	.section	.nv.global.init,"aw",@progbits
.nv.global.init:
	.type		_$_str,@object
	.size		_$_str,(_$_str_$_2 - _$_str)
_$_str:
        /*0000*/ 	.byte	0x5f, 0x5f, 0x43, 0x55, 0x44, 0x41, 0x5f, 0x46, 0x54, 0x5a, 0x00
	.type		_$_str_$_2,@object
	.size		_$_str_$_2,(.L_1 - _$_str_$_2)
_$_str_$_2:
        /*000b*/ 	.byte	0x5f, 0x5f, 0x43, 0x55, 0x44, 0x41, 0x5f, 0x50, 0x52, 0x45, 0x43, 0x5f, 0x53, 0x51, 0x52, 0x54
        /*001b*/ 	.byte	0x00
.L_1:


//--------------------- .nv.constant0.triton_poi_fused__native_batch_norm_legit_no_training__prelu_kernel_1 --------------------------
	.section	.nv.constant0.triton_poi_fused__native_batch_norm_legit_no_training__prelu_kernel_1,"a",@progbits
	.sectionflags	@""
	.align	4
.nv.constant0.triton_poi_fused__native_batch_norm_legit_no_training__prelu_kernel_1:
	.zero		588
